//
// Generated by NVIDIA NVVM Compiler
//
// Compiler Build ID: CL-36424714
// Cuda compilation tools, release 13.0, V13.0.88
// Based on NVVM 20.0.0
//

.version 9.0
.target sm_100
.address_size 64

	// .globl	_Z11sample_sortPii
.extern .func  (.param .b64 func_retval0) malloc
(
	.param .b64 malloc_param_0
)
;
.extern .func free
(
	.param .b64 free_param_0
)
;
// _ZZ11sample_sortPiiE3loc has been demoted

.visible .entry _Z11sample_sortPii(
	.param .u64 .ptr .align 1 _Z11sample_sortPii_param_0,
	.param .u32 _Z11sample_sortPii_param_1
)
{
	.reg .pred 	%p<40>;
	.reg .b32 	%r<49>;
	.reg .b64 	%rd<5>;
	// demoted variable
	.shared .align 4 .b8 _ZZ11sample_sortPiiE3loc[512];
	ld.param.u64 	%rd2, [_Z11sample_sortPii_param_0];
	ld.param.u32 	%r38, [_Z11sample_sortPii_param_1];
	mov.u32 	%r39, %ntid.x;
	mov.u32 	%r40, %ctaid.x;
	mov.u32 	%r1, %tid.x;
	mad.lo.s32 	%r2, %r39, %r40, %r1;
	setp.ge.s32 	%p3, %r2, %r38;
	@%p3 bra 	$L__BB0_52;
	cvta.to.global.u64 	%rd3, %rd2;
	mul.wide.s32 	%rd4, %r2, 4;
	add.s64 	%rd1, %rd3, %rd4;
	ld.global.u32 	%r42, [%rd1];
	shl.b32 	%r44, %r1, 2;
	mov.u32 	%r45, _ZZ11sample_sortPiiE3loc;
	add.s32 	%r3, %r45, %r44;
	st.shared.u32 	[%r3], %r42;
	bar.sync 	0;
	and.b32  	%r46, %r1, 1;
	setp.eq.b32 	%p4, %r46, 1;
	not.pred 	%p5, %p4;
	setp.lt.u32 	%p6, %r1, 127;
	and.pred  	%p1, %p5, %p6;
	and.pred  	%p2, %p4, %p6;
	mov.b32 	%r48, 0;
$L__BB0_2:
	not.pred 	%p7, %p1;
	@%p7 bra 	$L__BB0_5;
	ld.shared.u32 	%r5, [%r3];
	ld.shared.u32 	%r6, [%r3+4];
	setp.le.s32 	%p8, %r5, %r6;
	@%p8 bra 	$L__BB0_5;
	st.shared.u32 	[%r3], %r6;
	st.shared.u32 	[%r3+4], %r5;
$L__BB0_5:
	bar.sync 	0;
	not.pred 	%p9, %p2;
	@%p9 bra 	$L__BB0_8;
	ld.shared.u32 	%r7, [%r3];
	ld.shared.u32 	%r8, [%r3+4];
	setp.le.s32 	%p10, %r7, %r8;
	@%p10 bra 	$L__BB0_8;
	st.shared.u32 	[%r3], %r8;
	st.shared.u32 	[%r3+4], %r7;
$L__BB0_8:
	bar.sync 	0;
	@%p7 bra 	$L__BB0_11;
	ld.shared.u32 	%r9, [%r3];
	ld.shared.u32 	%r10, [%r3+4];
	setp.le.s32 	%p12, %r9, %r10;
	@%p12 bra 	$L__BB0_11;
	st.shared.u32 	[%r3], %r10;
	st.shared.u32 	[%r3+4], %r9;
$L__BB0_11:
	bar.sync 	0;
	@%p9 bra 	$L__BB0_14;
	ld.shared.u32 	%r11, [%r3];
	ld.shared.u32 	%r12, [%r3+4];
	setp.le.s32 	%p14, %r11, %r12;
	@%p14 bra 	$L__BB0_14;
	st.shared.u32 	[%r3], %r12;
	st.shared.u32 	[%r3+4], %r11;
$L__BB0_14:
	bar.sync 	0;
	@%p7 bra 	$L__BB0_17;
	ld.shared.u32 	%r13, [%r3];
	ld.shared.u32 	%r14, [%r3+4];
	setp.le.s32 	%p16, %r13, %r14;
	@%p16 bra 	$L__BB0_17;
	st.shared.u32 	[%r3], %r14;
	st.shared.u32 	[%r3+4], %r13;
$L__BB0_17:
	bar.sync 	0;
	@%p9 bra 	$L__BB0_20;
	ld.shared.u32 	%r15, [%r3];
	ld.shared.u32 	%r16, [%r3+4];
	setp.le.s32 	%p18, %r15, %r16;
	@%p18 bra 	$L__BB0_20;
	st.shared.u32 	[%r3], %r16;
	st.shared.u32 	[%r3+4], %r15;
$L__BB0_20:
	bar.sync 	0;
	@%p7 bra 	$L__BB0_23;
	ld.shared.u32 	%r17, [%r3];
	ld.shared.u32 	%r18, [%r3+4];
	setp.le.s32 	%p20, %r17, %r18;
	@%p20 bra 	$L__BB0_23;
	st.shared.u32 	[%r3], %r18;
	st.shared.u32 	[%r3+4], %r17;
$L__BB0_23:
	bar.sync 	0;
	@%p9 bra 	$L__BB0_26;
	ld.shared.u32 	%r19, [%r3];
	ld.shared.u32 	%r20, [%r3+4];
	setp.le.s32 	%p22, %r19, %r20;
	@%p22 bra 	$L__BB0_26;
	st.shared.u32 	[%r3], %r20;
	st.shared.u32 	[%r3+4], %r19;
$L__BB0_26:
	bar.sync 	0;
	@%p7 bra 	$L__BB0_29;
	ld.shared.u32 	%r21, [%r3];
	ld.shared.u32 	%r22, [%r3+4];
	setp.le.s32 	%p24, %r21, %r22;
	@%p24 bra 	$L__BB0_29;
	st.shared.u32 	[%r3], %r22;
	st.shared.u32 	[%r3+4], %r21;
$L__BB0_29:
	bar.sync 	0;
	@%p9 bra 	$L__BB0_32;
	ld.shared.u32 	%r23, [%r3];
	ld.shared.u32 	%r24, [%r3+4];
	setp.le.s32 	%p26, %r23, %r24;
	@%p26 bra 	$L__BB0_32;
	st.shared.u32 	[%r3], %r24;
	st.shared.u32 	[%r3+4], %r23;
$L__BB0_32:
	bar.sync 	0;
	@%p7 bra 	$L__BB0_35;
	ld.shared.u32 	%r25, [%r3];
	ld.shared.u32 	%r26, [%r3+4];
	setp.le.s32 	%p28, %r25, %r26;
	@%p28 bra 	$L__BB0_35;
	st.shared.u32 	[%r3], %r26;
	st.shared.u32 	[%r3+4], %r25;
$L__BB0_35:
	bar.sync 	0;
	@%p9 bra 	$L__BB0_38;
	ld.shared.u32 	%r27, [%r3];
	ld.shared.u32 	%r28, [%r3+4];
	setp.le.s32 	%p30, %r27, %r28;
	@%p30 bra 	$L__BB0_38;
	st.shared.u32 	[%r3], %r28;
	st.shared.u32 	[%r3+4], %r27;
$L__BB0_38:
	bar.sync 	0;
	@%p7 bra 	$L__BB0_41;
	ld.shared.u32 	%r29, [%r3];
	ld.shared.u32 	%r30, [%r3+4];
	setp.le.s32 	%p32, %r29, %r30;
	@%p32 bra 	$L__BB0_41;
	st.shared.u32 	[%r3], %r30;
	st.shared.u32 	[%r3+4], %r29;
$L__BB0_41:
	bar.sync 	0;
	@%p9 bra 	$L__BB0_44;
	ld.shared.u32 	%r31, [%r3];
	ld.shared.u32 	%r32, [%r3+4];
	setp.le.s32 	%p34, %r31, %r32;
	@%p34 bra 	$L__BB0_44;
	st.shared.u32 	[%r3], %r32;
	st.shared.u32 	[%r3+4], %r31;
$L__BB0_44:
	bar.sync 	0;
	@%p7 bra 	$L__BB0_47;
	ld.shared.u32 	%r33, [%r3];
	ld.shared.u32 	%r34, [%r3+4];
	setp.le.s32 	%p36, %r33, %r34;
	@%p36 bra 	$L__BB0_47;
	st.shared.u32 	[%r3], %r34;
	st.shared.u32 	[%r3+4], %r33;
$L__BB0_47:
	bar.sync 	0;
	@%p9 bra 	$L__BB0_50;
	ld.shared.u32 	%r35, [%r3];
	ld.shared.u32 	%r36, [%r3+4];
	setp.le.s32 	%p38, %r35, %r36;
	@%p38 bra 	$L__BB0_50;
	st.shared.u32 	[%r3], %r36;
	st.shared.u32 	[%r3+4], %r35;
$L__BB0_50:
	bar.sync 	0;
	add.s32 	%r48, %r48, 8;
	setp.ne.s32 	%p39, %r48, 64;
	@%p39 bra 	$L__BB0_2;
	ld.shared.u32 	%r47, [%r3];
	st.global.u32 	[%rd1], %r47;
$L__BB0_52:
	ret;

}
	// .globl	_Z12merge_chunksPiii
.visible .entry _Z12merge_chunksPiii(
	.param .u64 .ptr .align 1 _Z12merge_chunksPiii_param_0,
	.param .u32 _Z12merge_chunksPiii_param_1,
	.param .u32 _Z12merge_chunksPiii_param_2
)
{
	.reg .pred 	%p<22>;
	.reg .b32 	%r<152>;
	.reg .b64 	%rd<58>;

	ld.param.u64 	%rd12, [_Z12merge_chunksPiii_param_0];
	ld.param.u32 	%r73, [_Z12merge_chunksPiii_param_1];
	ld.param.u32 	%r74, [_Z12merge_chunksPiii_param_2];
	cvta.to.global.u64 	%rd1, %rd12;
	mov.u32 	%r75, %ctaid.x;
	mov.u32 	%r76, %ntid.x;
	mov.u32 	%r77, %tid.x;
	mad.lo.s32 	%r78, %r75, %r76, %r77;
	mul.lo.s32 	%r79, %r78, %r74;
	shl.b32 	%r1, %r79, 1;
	add.s32 	%r2, %r1, %r74;
	max.s32 	%r80, %r1, %r2;
	setp.ge.s32 	%p1, %r80, %r73;
	@%p1 bra 	$L__BB1_29;
	add.s32 	%r82, %r2, %r74;
	min.s32 	%r3, %r82, %r73;
	sub.s32 	%r83, %r3, %r1;
	mul.wide.s32 	%rd13, %r83, 4;
	{ // callseq 0, 0
	.param .b64 param0;
	st.param.b64 	[param0], %rd13;
	.param .b64 retval0;
	call.uni (retval0), 
	malloc, 
	(
	param0
	);
	ld.param.b64 	%rd14, [retval0];
	} // callseq 0
	setp.lt.s32 	%p2, %r74, 1;
	mov.b32 	%r128, 0;
	mov.u32 	%r119, %r1;
	mov.u32 	%r120, %r2;
	@%p2 bra 	$L__BB1_5;
	mov.b32 	%r128, 0;
	mov.u32 	%r120, %r2;
	mov.u32 	%r119, %r1;
$L__BB1_3:
	mul.wide.s32 	%rd15, %r119, 4;
	add.s64 	%rd16, %rd1, %rd15;
	ld.global.u32 	%r24, [%rd16];
	mul.wide.s32 	%rd17, %r120, 4;
	add.s64 	%rd18, %rd1, %rd17;
	ld.global.u32 	%r25, [%rd18];
	setp.gt.s32 	%p3, %r24, %r25;
	@%p3 bra 	$L__BB1_18;
	add.s32 	%r119, %r119, 1;
	mul.wide.u32 	%rd19, %r128, 4;
	add.s64 	%rd20, %rd14, %rd19;
	st.u32 	[%rd20], %r24;
	bra.uni 	$L__BB1_19;
$L__BB1_5:
	setp.ge.s32 	%p7, %r119, %r2;
	mov.u32 	%r133, %r128;
	@%p7 bra 	$L__BB1_12;
	sub.s32 	%r86, %r2, %r119;
	and.b32  	%r7, %r86, 3;
	setp.eq.s32 	%p8, %r7, 0;
	mov.u32 	%r133, %r128;
	mov.u32 	%r126, %r119;
	@%p8 bra 	$L__BB1_9;
	neg.s32 	%r122, %r7;
	mov.u32 	%r123, %r128;
	mov.u32 	%r126, %r119;
$L__BB1_8:
	.pragma "nounroll";
	mul.wide.s32 	%rd23, %r126, 4;
	add.s64 	%rd24, %rd1, %rd23;
	add.s32 	%r126, %r126, 1;
	ld.global.u32 	%r87, [%rd24];
	add.s32 	%r133, %r123, 1;
	mul.wide.u32 	%rd25, %r123, 4;
	add.s64 	%rd26, %rd14, %rd25;
	st.u32 	[%rd26], %r87;
	add.s32 	%r122, %r122, 1;
	setp.ne.s32 	%p9, %r122, 0;
	mov.u32 	%r123, %r133;
	@%p9 bra 	$L__BB1_8;
$L__BB1_9:
	sub.s32 	%r88, %r119, %r2;
	setp.gt.u32 	%p10, %r88, -4;
	@%p10 bra 	$L__BB1_12;
	add.s32 	%r89, %r133, %r119;
	sub.s32 	%r90, %r89, %r2;
	sub.s32 	%r141, %r90, %r128;
	add.s32 	%r140, %r133, 1;
	add.s64 	%rd3, %rd1, 8;
	add.s32 	%r91, %r128, %r2;
	sub.s32 	%r133, %r91, %r119;
$L__BB1_11:
	add.s32 	%r92, %r140, -1;
	mul.wide.s32 	%rd27, %r126, 4;
	add.s64 	%rd28, %rd3, %rd27;
	ld.global.u32 	%r93, [%rd28+-8];
	add.s32 	%r94, %r140, 2;
	mul.wide.u32 	%rd29, %r92, 4;
	add.s64 	%rd30, %rd14, %rd29;
	st.u32 	[%rd30], %r93;
	ld.global.u32 	%r95, [%rd28+-4];
	add.s32 	%r96, %r140, 1;
	mul.wide.u32 	%rd31, %r140, 4;
	add.s64 	%rd32, %rd14, %rd31;
	st.u32 	[%rd32], %r95;
	ld.global.u32 	%r97, [%rd28];
	mul.wide.u32 	%rd33, %r96, 4;
	add.s64 	%rd34, %rd14, %rd33;
	st.u32 	[%rd34], %r97;
	add.s32 	%r126, %r126, 4;
	ld.global.u32 	%r98, [%rd28+4];
	mul.wide.u32 	%rd35, %r94, 4;
	add.s64 	%rd36, %rd14, %rd35;
	st.u32 	[%rd36], %r98;
	add.s32 	%r141, %r141, 4;
	add.s32 	%r140, %r140, 4;
	setp.eq.s32 	%p11, %r141, 0;
	@%p11 bra 	$L__BB1_12;
	bra.uni 	$L__BB1_11;
$L__BB1_12:
	setp.ge.s32 	%p12, %r120, %r3;
	mov.u32 	%r143, %r133;
	@%p12 bra 	$L__BB1_21;
	sub.s32 	%r100, %r3, %r120;
	and.b32  	%r32, %r100, 3;
	setp.eq.s32 	%p13, %r32, 0;
	mov.u32 	%r143, %r133;
	mov.u32 	%r138, %r120;
	@%p13 bra 	$L__BB1_16;
	neg.s32 	%r134, %r32;
	mov.u32 	%r135, %r133;
	mov.u32 	%r138, %r120;
$L__BB1_15:
	.pragma "nounroll";
	mul.wide.s32 	%rd37, %r138, 4;
	add.s64 	%rd38, %rd1, %rd37;
	add.s32 	%r138, %r138, 1;
	ld.global.u32 	%r101, [%rd38];
	add.s32 	%r143, %r135, 1;
	mul.wide.u32 	%rd39, %r135, 4;
	add.s64 	%rd40, %rd14, %rd39;
	st.u32 	[%rd40], %r101;
	add.s32 	%r134, %r134, 1;
	setp.ne.s32 	%p14, %r134, 0;
	mov.u32 	%r135, %r143;
	@%p14 bra 	$L__BB1_15;
$L__BB1_16:
	sub.s32 	%r102, %r120, %r3;
	setp.gt.u32 	%p15, %r102, -4;
	@%p15 bra 	$L__BB1_21;
	add.s32 	%r103, %r143, %r120;
	sub.s32 	%r104, %r103, %r133;
	sub.s32 	%r145, %r104, %r3;
	add.s32 	%r144, %r143, 1;
	add.s64 	%rd4, %rd1, 8;
	add.s32 	%r105, %r133, %r3;
	sub.s32 	%r143, %r105, %r120;
	bra.uni 	$L__BB1_20;
$L__BB1_18:
	add.s32 	%r120, %r120, 1;
	mul.wide.u32 	%rd21, %r128, 4;
	add.s64 	%rd22, %rd14, %rd21;
	st.u32 	[%rd22], %r25;
$L__BB1_19:
	add.s32 	%r128, %r128, 1;
	setp.lt.s32 	%p4, %r119, %r2;
	setp.lt.s32 	%p5, %r120, %r3;
	and.pred  	%p6, %p4, %p5;
	@%p6 bra 	$L__BB1_3;
	bra.uni 	$L__BB1_5;
$L__BB1_20:
	add.s32 	%r106, %r144, -1;
	mul.wide.s32 	%rd41, %r138, 4;
	add.s64 	%rd42, %rd4, %rd41;
	ld.global.u32 	%r107, [%rd42+-8];
	add.s32 	%r108, %r144, 2;
	mul.wide.u32 	%rd43, %r106, 4;
	add.s64 	%rd44, %rd14, %rd43;
	st.u32 	[%rd44], %r107;
	ld.global.u32 	%r109, [%rd42+-4];
	add.s32 	%r110, %r144, 1;
	mul.wide.u32 	%rd45, %r144, 4;
	add.s64 	%rd46, %rd14, %rd45;
	st.u32 	[%rd46], %r109;
	ld.global.u32 	%r111, [%rd42];
	mul.wide.u32 	%rd47, %r110, 4;
	add.s64 	%rd48, %rd14, %rd47;
	st.u32 	[%rd48], %r111;
	add.s32 	%r138, %r138, 4;
	ld.global.u32 	%r112, [%rd42+4];
	mul.wide.u32 	%rd49, %r108, 4;
	add.s64 	%rd50, %rd14, %rd49;
	st.u32 	[%rd50], %r112;
	add.s32 	%r145, %r145, 4;
	add.s32 	%r144, %r144, 4;
	setp.eq.s32 	%p16, %r145, 0;
	@%p16 bra 	$L__BB1_21;
	bra.uni 	$L__BB1_20;
$L__BB1_21:
	setp.eq.s32 	%p17, %r143, 0;
	@%p17 bra 	$L__BB1_28;
	and.b32  	%r53, %r143, 3;
	setp.lt.u32 	%p18, %r143, 4;
	mov.b32 	%r149, 0;
	@%p18 bra 	$L__BB1_25;
	and.b32  	%r149, %r143, -4;
	neg.s32 	%r148, %r149;
	add.s64 	%rd56, %rd14, 8;
	add.s64 	%rd6, %rd1, 8;
	mov.u32 	%r147, %r1;
$L__BB1_24:
	mul.wide.s32 	%rd51, %r147, 4;
	add.s64 	%rd52, %rd6, %rd51;
	ld.u32 	%r114, [%rd56+-8];
	st.global.u32 	[%rd52+-8], %r114;
	ld.u32 	%r115, [%rd56+-4];
	st.global.u32 	[%rd52+-4], %r115;
	ld.u32 	%r116, [%rd56];
	st.global.u32 	[%rd52], %r116;
	ld.u32 	%r117, [%rd56+4];
	st.global.u32 	[%rd52+4], %r117;
	add.s32 	%r148, %r148, 4;
	add.s64 	%rd56, %rd56, 16;
	add.s32 	%r147, %r147, 4;
	setp.ne.s32 	%p19, %r148, 0;
	@%p19 bra 	$L__BB1_24;
$L__BB1_25:
	setp.eq.s32 	%p20, %r53, 0;
	@%p20 bra 	$L__BB1_28;
	add.s32 	%r151, %r149, %r1;
	mul.wide.u32 	%rd53, %r149, 4;
	add.s64 	%rd57, %rd14, %rd53;
	neg.s32 	%r150, %r53;
$L__BB1_27:
	.pragma "nounroll";
	mul.wide.s32 	%rd54, %r151, 4;
	add.s64 	%rd55, %rd1, %rd54;
	ld.u32 	%r118, [%rd57];
	st.global.u32 	[%rd55], %r118;
	add.s32 	%r151, %r151, 1;
	add.s64 	%rd57, %rd57, 4;
	add.s32 	%r150, %r150, 1;
	setp.ne.s32 	%p21, %r150, 0;
	@%p21 bra 	$L__BB1_27;
$L__BB1_28:
	{ // callseq 1, 0
	.param .b64 param0;
	st.param.b64 	[param0], %rd14;
	call.uni 
	free, 
	(
	param0
	);
	} // callseq 1
$L__BB1_29:
	ret;

}


// ===== COMPILED SASS (sm_100) =====

	.target	sm_100

	.elftype	@"ET_EXEC"


//--------------------- .note.nv.tkinfo           --------------------------
	.section	.note.nv.tkinfo,"",@"SHT_NOTE"
	.sectionflags	@"SHF_NOTE_NV_TKINFO"
	.tkinfo
        /*0018*/ 	.word	0x00000002
        /*0030*/ 	.string	""
        /*0030*/ 	.string	"ptxas"
        /*0030*/ 	.string	"Cuda compilation tools, release 13.0, V13.0.88"
        /*0030*/ 	.string	"Build cuda_13.0.r13.0/compiler.36424714_0"
        /*0030*/ 	.string	"-arch sm_100 -m 64 "



//--------------------- .note.nv.cuinfo           --------------------------
	.section	.note.nv.cuinfo,"",@"SHT_NOTE"
	.sectionflags	@"SHF_NOTE_NV_CUINFO"
        /*0018*/ 	.short	0x0002
        /*001a*/ 	.short	0x0064
        /*001c*/ 	.short	0x0082
	.zero		2


//--------------------- .nv.info                  --------------------------
	.section	.nv.info,"",@"SHT_CUDA_INFO"
	.align	4


	//----- nvinfo : EIATTR_REGCOUNT
	.align		4
        /*0000*/ 	.byte	0x04, 0x2f
        /*0002*/ 	.short	(.L_1 - .L_0)
	.align		4
.L_0:
        /*0004*/ 	.word	index@(_Z11sample_sortPii)
        /*0008*/ 	.word	0x00000008


	//----- nvinfo : EIATTR_FRAME_SIZE
	.align		4
.L_1:
        /*000c*/ 	.byte	0x04, 0x11
        /*000e*/ 	.short	(.L_3 - .L_2)
	.align		4
.L_2:
        /*0010*/ 	.word	index@(_Z11sample_sortPii)
        /*0014*/ 	.word	0x00000000


	//----- nvinfo : EIATTR_REGCOUNT
	.align		4
.L_3:
        /*0018*/ 	.byte	0x04, 0x2f
        /*001a*/ 	.short	(.L_5 - .L_4)
	.align		4
.L_4:
        /*001c*/ 	.word	index@(_Z12merge_chunksPiii)
        /*0020*/ 	.word	0x00000020


	//----- nvinfo : EIATTR_FRAME_SIZE
	.align		4
.L_5:
        /*0024*/ 	.byte	0x04, 0x11
        /*0026*/ 	.short	(.L_7 - .L_6)
	.align		4
.L_6:
        /*0028*/ 	.word	index@(_Z12merge_chunksPiii)
        /*002c*/ 	.word	0x00000000


	//----- nvinfo : EIATTR_MIN_STACK_SIZE
	.align		4
.L_7:
        /*0030*/ 	.byte	0x04, 0x12
        /*0032*/ 	.short	(.L_9 - .L_8)
	.align		4
.L_8:
        /*0034*/ 	.word	index@(_Z12merge_chunksPiii)
        /*0038*/ 	.word	0x00000000


	//----- nvinfo : EIATTR_MIN_STACK_SIZE
	.align		4
.L_9:
        /*003c*/ 	.byte	0x04, 0x12
        /*003e*/ 	.short	(.L_11 - .L_10)
	.align		4
.L_10:
        /*0040*/ 	.word	index@(_Z11sample_sortPii)
        /*0044*/ 	.word	0x00000000
.L_11:


//--------------------- .nv.compat                --------------------------
	.section	.nv.compat,"",@"SHT_CUDA_COMPAT_INFO"
	.align	4
        /*0000*/ 	.byte	0x02, 0x09, 0x00, 0x00, 0x02, 0x02, 0x01, 0x00, 0x02, 0x05, 0x05, 0x00, 0x03, 0x07, 0x01, 0x01
        /*0010*/ 	.byte	0x02, 0x03, 0x00, 0x00, 0x02, 0x06, 0x01, 0x00, 0x04, 0x0b, 0x08, 0x00, 0x09, 0x00, 0x00, 0x00
        /*0020*/ 	.byte	0x00, 0x00, 0x00, 0x00


//--------------------- .nv.info._Z12merge_chunksPiii --------------------------
	.section	.nv.info._Z12merge_chunksPiii,"",@"SHT_CUDA_INFO"
	.sectionflags	@""
	.align	4


	//----- nvinfo : EIATTR_CUDA_API_VERSION
	.align		4
        /*0000*/ 	.byte	0x04, 0x37
        /*0002*/ 	.short	(.L_13 - .L_12)
.L_12:
        /*0004*/ 	.word	0x00000082


	//----- nvinfo : EIATTR_KPARAM_INFO
	.align		4
.L_13:
        /*0008*/ 	.byte	0x04, 0x17
        /*000a*/ 	.short	(.L_15 - .L_14)
.L_14:
        /*000c*/ 	.word	0x00000000
        /*0010*/ 	.short	0x0002
        /*0012*/ 	.short	0x000c
        /*0014*/ 	.byte	0x00, 0xf0, 0x11, 0x00


	//----- nvinfo : EIATTR_KPARAM_INFO
	.align		4
.L_15:
        /*0018*/ 	.byte	0x04, 0x17
        /*001a*/ 	.short	(.L_17 - .L_16)
.L_16:
        /*001c*/ 	.word	0x00000000
        /*0020*/ 	.short	0x0001
        /*0022*/ 	.short	0x0008
        /*0024*/ 	.byte	0x00, 0xf0, 0x11, 0x00


	//----- nvinfo : EIATTR_KPARAM_INFO
	.align		4
.L_17:
        /*0028*/ 	.byte	0x04, 0x17
        /*002a*/ 	.short	(.L_19 - .L_18)
.L_18:
        /*002c*/ 	.word	0x00000000
        /*0030*/ 	.short	0x0000
        /*0032*/ 	.short	0x0000
        /*0034*/ 	.byte	0x00, 0xf5, 0x21, 0x00


	//----- nvinfo : EIATTR_SPARSE_MMA_MASK
	.align		4
.L_19:
        /*0038*/ 	.byte	0x03, 0x50
        /*003a*/ 	.short	0x0000


	//----- nvinfo : EIATTR_MAXREG_COUNT
	.align		4
        /*003c*/ 	.byte	0x03, 0x1b
        /*003e*/ 	.short	0x00ff


	//----- nvinfo : EIATTR_EXTERNS
	.align		4
        /*0040*/ 	.byte	0x04, 0x0f
        /*0042*/ 	.short	(.L_21 - .L_20)


	//   ....[0]....
	.align		4
.L_20:
        /*0044*/ 	.word	index@(malloc)


	//   ....[1]....
	.align		4
        /*0048*/ 	.word	index@(free)


	//----- nvinfo : EIATTR_MERCURY_ISA_VERSION
	.align		4
.L_21:
        /*004c*/ 	.byte	0x03, 0x5f
        /*004e*/ 	.short	0x0101


	//----- nvinfo : EIATTR_VRC_CTA_INIT_COUNT
	.align		4
        /*0050*/ 	.byte	0x02, 0x4a
	.zero		1
	.zero		1


	//----- nvinfo : EIATTR_SYSCALL_OFFSETS
	.align		4
        /*0054*/ 	.byte	0x04, 0x46
        /*0056*/ 	.short	(.L_23 - .L_22)


	//   ....[0]....
.L_22:
        /*0058*/ 	.word	0x00000130


	//   ....[1]....
        /*005c*/ 	.word	0x00000dc0


	//----- nvinfo : EIATTR_EXIT_INSTR_OFFSETS
	.align		4
.L_23:
        /*0060*/ 	.byte	0x04, 0x1c
        /*0062*/ 	.short	(.L_25 - .L_24)


	//   ....[0]....
.L_24:
        /*0064*/ 	.word	0x000000b0


	//   ....[1]....
        /*0068*/ 	.word	0x00000dd0


	//----- nvinfo : EIATTR_CRS_STACK_SIZE
	.align		4
.L_25:
        /*006c*/ 	.byte	0x04, 0x1e
        /*006e*/ 	.short	(.L_27 - .L_26)
.L_26:
        /*0070*/ 	.word	0x00000000


	//----- nvinfo : EIATTR_CBANK_PARAM_SIZE
	.align		4
.L_27:
        /*0074*/ 	.byte	0x03, 0x19
        /*0076*/ 	.short	0x0010


	//----- nvinfo : EIATTR_PARAM_CBANK
	.align		4
        /*0078*/ 	.byte	0x04, 0x0a
        /*007a*/ 	.short	(.L_29 - .L_28)
	.align		4
.L_28:
        /*007c*/ 	.word	index@(.nv.constant0._Z12merge_chunksPiii)
        /*0080*/ 	.short	0x0380
        /*0082*/ 	.short	0x0010


	//----- nvinfo : EIATTR_SW_WAR
	.align		4
.L_29:
        /*0084*/ 	.byte	0x04, 0x36
        /*0086*/ 	.short	(.L_31 - .L_30)
.L_30:
        /*0088*/ 	.word	0x00000008
.L_31:


//--------------------- .nv.info._Z11sample_sortPii --------------------------
	.section	.nv.info._Z11sample_sortPii,"",@"SHT_CUDA_INFO"
	.sectionflags	@""
	.align	4


	//----- nvinfo : EIATTR_CUDA_API_VERSION
	.align		4
        /*0000*/ 	.byte	0x04, 0x37
        /*0002*/ 	.short	(.L_33 - .L_32)
.L_32:
        /*0004*/ 	.word	0x00000082


	//----- nvinfo : EIATTR_KPARAM_INFO
	.align		4
.L_33:
        /*0008*/ 	.byte	0x04, 0x17
        /*000a*/ 	.short	(.L_35 - .L_34)
.L_34:
        /*000c*/ 	.word	0x00000000
        /*0010*/ 	.short	0x0001
        /*0012*/ 	.short	0x0008
        /*0014*/ 	.byte	0x00, 0xf0, 0x11, 0x00


	//----- nvinfo : EIATTR_KPARAM_INFO
	.align		4
.L_35:
        /*0018*/ 	.byte	0x04, 0x17
        /*001a*/ 	.short	(.L_37 - .L_36)
.L_36:
        /*001c*/ 	.word	0x00000000
        /*0020*/ 	.short	0x0000
        /*0022*/ 	.short	0x0000
        /*0024*/ 	.byte	0x00, 0xf5, 0x21, 0x00


	//----- nvinfo : EIATTR_SPARSE_MMA_MASK
	.align		4
.L_37:
        /*0028*/ 	.byte	0x03, 0x50
        /*002a*/ 	.short	0x0000


	//----- nvinfo : EIATTR_MAXREG_COUNT
	.align		4
        /*002c*/ 	.byte	0x03, 0x1b
        /*002e*/ 	.short	0x00ff


	//----- nvinfo : EIATTR_NUM_BARRIERS
	.align		4
        /*0030*/ 	.byte	0x02, 0x4c
        /*0032*/ 	.byte	0x01
	.zero		1


	//----- nvinfo : EIATTR_MERCURY_ISA_VERSION
	.align		4
        /*0034*/ 	.byte	0x03, 0x5f
        /*0036*/ 	.short	0x0101


	//----- nvinfo : EIATTR_VRC_CTA_INIT_COUNT
	.align		4
        /*0038*/ 	.byte	0x02, 0x4a
	.zero		1
	.zero		1


	//----- nvinfo : EIATTR_EXIT_INSTR_OFFSETS
	.align		4
        /*003c*/ 	.byte	0x04, 0x1c
        /*003e*/ 	.short	(.L_39 - .L_38)


	//   ....[0]....
.L_38:
        /*0040*/ 	.word	0x00000070


	//   ....[1]....
        /*0044*/ 	.word	0x00000ac0


	//----- nvinfo : EIATTR_CRS_STACK_SIZE
	.align		4
.L_39:
        /*0048*/ 	.byte	0x04, 0x1e
        /*004a*/ 	.short	(.L_41 - .L_40)
.L_40:
        /*004c*/ 	.word	0x00000000


	//----- nvinfo : EIATTR_CBANK_PARAM_SIZE
	.align		4
.L_41:
        /*0050*/ 	.byte	0x03, 0x19
        /*0052*/ 	.short	0x000c


	//----- nvinfo : EIATTR_PARAM_CBANK
	.align		4
        /*0054*/ 	.byte	0x04, 0x0a
        /*0056*/ 	.short	(.L_43 - .L_42)
	.align		4
.L_42:
        /*0058*/ 	.word	index@(.nv.constant0._Z11sample_sortPii)
        /*005c*/ 	.short	0x0380
        /*005e*/ 	.short	0x000c


	//----- nvinfo : EIATTR_SW_WAR
	.align		4
.L_43:
        /*0060*/ 	.byte	0x04, 0x36
        /*0062*/ 	.short	(.L_45 - .L_44)
.L_44:
        /*0064*/ 	.word	0x00000008
.L_45:


//--------------------- .nv.callgraph             --------------------------
	.section	.nv.callgraph,"",@"SHT_CUDA_CALLGRAPH"
	.align	4
	.sectionentsize	8
	.align		4
        /*0000*/ 	.word	0x00000000
	.align		4
        /*0004*/ 	.word	0xffffffff
	.align		4
        /*0008*/ 	.word	index@(_Z12merge_chunksPiii)
	.align		4
        /*000c*/ 	.word	index@(free)
	.align		4
        /*0010*/ 	.word	index@(_Z12merge_chunksPiii)
	.align		4
        /*0014*/ 	.word	index@(malloc)
	.align		4
        /*0018*/ 	.word	0x00000000
	.align		4
        /*001c*/ 	.word	0xfffffffe
	.align		4
        /*0020*/ 	.word	0x00000000
	.align		4
        /*0024*/ 	.word	0xfffffffd
	.align		4
        /*0028*/ 	.word	0x00000000
	.align		4
        /*002c*/ 	.word	0xfffffffc


//--------------------- .nv.constant4             --------------------------
	.section	.nv.constant4,"a",@progbits
	.align	8
	.align		8
.nv.constant4:
        /*0000*/ 	.dword	malloc
	.align		8
        /*0008*/ 	.dword	free


//--------------------- .text._Z12merge_chunksPiii --------------------------
	.section	.text._Z12merge_chunksPiii,"ax",@progbits
	.align	128
        .global         _Z12merge_chunksPiii
        .type           _Z12merge_chunksPiii,@function
        .size           _Z12merge_chunksPiii,(.L_x_59 - _Z12merge_chunksPiii)
        .other          _Z12merge_chunksPiii,@"STO_CUDA_ENTRY STV_DEFAULT"
_Z12merge_chunksPiii:
.text._Z12merge_chunksPiii:
[----:B------:R-:W0:Y:S01]  /*0000*/  LDC R1, c[0x0][0x37c] ;  /* 0x0000df00ff017b82 */ /* 0x000e220000000800 */
[----:B------:R-:W1:Y:S07]  /*0010*/  S2R R3, SR_TID.X ;  /* 0x0000000000037919 */ /* 0x000e6e0000002100 */
[----:B------:R-:W1:Y:S08]  /*0020*/  S2UR UR4, SR_CTAID.X ;  /* 0x00000000000479c3 */ /* 0x000e700000002500 */
[----:B------:R-:W1:Y:S08]  /*0030*/  LDC R0, c[0x0][0x360] ;  /* 0x0000d800ff007b82 */ /* 0x000e700000000800 */
[----:B------:R-:W2:Y:S01]  /*0040*/  LDC.64 R4, c[0x0][0x388] ;  /* 0x0000e200ff047b82 */ /* 0x000ea20000000a00 */
[----:B-1----:R-:W-:-:S04]  /*0050*/  IMAD R0, R0, UR4, R3 ;  /* 0x0000000400007c24 */ /* 0x002fc8000f8e0203 */
[----:B--2---:R-:W-:-:S04]  /*0060*/  IMAD R0, R0, R5, RZ ;  /* 0x0000000500007224 */ /* 0x004fc800078e02ff */
[----:B------:R-:W-:-:S04]  /*0070*/  IMAD.SHL.U32 R18, R0, 0x2, RZ ;  /* 0x0000000200127824 */ /* 0x000fc800078e00ff */
[----:B------:R-:W-:-:S05]  /*0080*/  IMAD.IADD R16, R18, 0x1, R5 ;  /* 0x0000000112107824 */ /* 0x000fca00078e0205 */
[----:B------:R-:W-:-:S04]  /*0090*/  VIMNMX R3, PT, PT, R18, R16, !PT ;  /* 0x0000001012037248 */ /* 0x000fc80007fe0100 */
[----:B------:R-:W-:-:S13]  /*00a0*/  ISETP.GE.AND P0, PT, R3, R4, PT ;  /* 0x000000040300720c */ /* 0x000fda0003f06270 */
[----:B0-----:R-:W-:Y:S05]  /*00b0*/  @P0 EXIT ;  /* 0x000000000000094d */ /* 0x001fea0003800000 */
[----:B------:R-:W-:Y:S01]  /*00c0*/  MOV R0, 0x0 ;  /* 0x0000000000007802 */ /* 0x000fe20000000f00 */
[----:B------:R-:W0:Y:S01]  /*00d0*/  LDCU.64 UR36, c[0x0][0x358] ;  /* 0x00006b00ff2477ac */ /* 0x000e220008000a00 */
[----:B------:R-:W-:Y:S02]  /*00e0*/  VIADDMNMX R17, R16, R5, R4, PT ;  /* 0x0000000510117246 */ /* 0x000fe40003800104 */
[----:B------:R1:W2:Y:S02]  /*00f0*/  LDC.64 R2, c[0x4][R0] ;  /* 0x0100000000027b82 */ /* 0x0002a40000000a00 */
[----:B------:R-:W-:-:S05]  /*0100*/  IADD3 R4, PT, PT, -R18, R17, RZ ;  /* 0x0000001112047210 */ /* 0x000fca0007ffe1ff */
[----:B------:R-:W-:-:S07]  /*0110*/  IMAD.WIDE R4, R4, 0x4, RZ ;  /* 0x0000000404047825 */ /* 0x000fce00078e02ff */
[----:B------:R-:W-:-:S07]  /*0120*/  LEPC R20, `(.L_x_0) ;  /* 0x000000001014794e */ /* 0x000fce0000000000 */
[----:B012---:R-:W-:Y:S05]  /*0130*/  CALL.ABS.NOINC R2 ;  /* 0x0000000002007343 */ /* 0x007fea0003c00000 */
.L_x_0:
[----:B------:R-:W0:Y:S01]  /*0140*/  LDCU UR4, c[0x0][0x38c] ;  /* 0x00007180ff0477ac */ /* 0x000e220008000800 */
[----:B------:R-:W-:Y:S01]  /*0150*/  IMAD.MOV.U32 R11, RZ, RZ, RZ ;  /* 0x000000ffff0b7224 */ /* 0x000fe200078e00ff */
[----:B------:R-:W-:Y:S01]  /*0160*/  MOV R0, R16 ;  /* 0x0000001000007202 */ /* 0x000fe20000000f00 */
[----:B------:R-:W-:Y:S01]  /*0170*/  IMAD.MOV.U32 R3, RZ, RZ, R18 ;  /* 0x000000ffff037224 */ /* 0x000fe200078e0012 */
[----:B0-----:R-:W-:-:S09]  /*0180*/  UISETP.GE.AND UP0, UPT, UR4, 0x1, UPT ;  /* 0x000000010400788c */ /* 0x001fd2000bf06270 */
[----:B------:R-:W-:Y:S05]  /*0190*/  BRA.U !UP0, `(.L_x_1) ;  /* 0x0000000108507547 */ /* 0x000fea000b800000 */
[----:B------:R-:W0:Y:S01]  /*01a0*/  LDC.64 R14, c[0x0][0x380] ;  /* 0x0000e000ff0e7b82 */ /* 0x000e220000000a00 */
[----:B------:R-:W-:Y:S01]  /*01b0*/  BSSY.RECONVERGENT B0, `(.L_x_1) ;  /* 0x0000012000007945 */ /* 0x000fe20003800200 */
[----:B------:R-:W-:Y:S01]  /*01c0*/  IMAD.MOV.U32 R11, RZ, RZ, RZ ;  /* 0x000000ffff0b7224 */ /* 0x000fe200078e00ff */
[----:B------:R-:W-:Y:S01]  /*01d0*/  MOV R3, R18 ;  /* 0x0000001200037202 */ /* 0x000fe20000000f00 */
[----:B------:R-:W-:-:S07]  /*01e0*/  IMAD.MOV.U32 R0, RZ, RZ, R16 ;  /* 0x000000ffff007224 */ /* 0x000fce00078e0010 */
.L_x_2:
[----:B0-----:R-:W-:-:S04]  /*01f0*/  IMAD.WIDE R6, R3, 0x4, R14 ;  /* 0x0000000403067825 */ /* 0x001fc800078e020e */
[----:B------:R-:W-:Y:S02]  /*0200*/  IMAD.WIDE R8, R0, 0x4, R14 ;  /* 0x0000000400087825 */ /* 0x000fe400078e020e */
[----:B------:R-:W2:Y:S04]  /*0210*/  LDG.E R7, desc[UR36][R6.64] ;  /* 0x0000002406077981 */ /* 0x000ea8000c1e1900 */
[----:B------:R-:W2:Y:S01]  /*0220*/  LDG.E R8, desc[UR36][R8.64] ;  /* 0x0000002408087981 */ /* 0x000ea2000c1e1900 */
[C---:B------:R-:W-:Y:S01]  /*0230*/  IMAD.WIDE.U32 R12, R11.reuse, 0x4, R4 ;  /* 0x000000040b0c7825 */ /* 0x040fe200078e0004 */
[----:B------:R-:W-:Y:S02]  /*0240*/  IADD3 R11, PT, PT, R11, 0x1, RZ ;  /* 0x000000010b0b7810 */ /* 0x000fe40007ffe0ff */
[----:B--2---:R-:W-:-:S13]  /*0250*/  ISETP.GT.AND P0, PT, R7, R8, PT ;  /* 0x000000080700720c */ /* 0x004fda0003f04270 */
[----:B------:R-:W-:Y:S01]  /*0260*/  @P0 VIADD R0, R0, 0x1 ;  /* 0x0000000100000836 */ /* 0x000fe20000000000 */
[----:B------:R1:W-:Y:S01]  /*0270*/  @!P0 ST.E desc[UR36][R12.64], R7 ;  /* 0x000000070c008985 */ /* 0x0003e2000c101924 */
[----:B------:R-:W-:-:S03]  /*0280*/  @!P0 VIADD R3, R3, 0x1 ;  /* 0x0000000103038836 */ /* 0x000fc60000000000 */
[----:B------:R1:W-:Y:S01]  /*0290*/  @P0 ST.E desc[UR36][R12.64], R8 ;  /* 0x000000080c000985 */ /* 0x0003e2000c101924 */
[----:B------:R-:W-:Y:S02]  /*02a0*/  ISETP.GE.AND P0, PT, R0, R17, PT ;  /* 0x000000110000720c */ /* 0x000fe40003f06270 */
[----:B------:R-:W-:-:S13]  /*02b0*/  ISETP.LT.AND P1, PT, R3, R16, PT ;  /* 0x000000100300720c */ /* 0x000fda0003f21270 */
[----:B-1----:R-:W-:Y:S05]  /*02c0*/  @!P0 BRA P1, `(.L_x_2) ;  /* 0xfffffffc00c88947 */ /* 0x002fea000083ffff */
[----:B------:R-:W-:Y:S05]  /*02d0*/  BSYNC.RECONVERGENT B0 ;  /* 0x0000000000007941 */ /* 0x000fea0003800200 */
.L_x_1:
[----:B------:R-:W-:Y:S01]  /*02e0*/  ISETP.GE.AND P0, PT, R3, R16, PT ;  /* 0x000000100300720c */ /* 0x000fe20003f06270 */
[----:B------:R-:W-:Y:S01]  /*02f0*/  BSSY.RECONVERGENT B0, `(.L_x_3) ;  /* 0x0000039000007945 */ /* 0x000fe20003800200 */
[----:B------:R-:W-:-:S11]  /*0300*/  IMAD.MOV.U32 R7, RZ, RZ, R11 ;  /* 0x000000ffff077224 */ /* 0x000fd600078e000b */
[----:B------:R-:W-:Y:S05]  /*0310*/  @P0 BRA `(.L_x_4) ;  /* 0x0000000000d80947 */ /* 0x000fea0003800000 */
[--C-:B------:R-:W-:Y:S01]  /*0320*/  IMAD.IADD R2, R16, 0x1, -R3.reuse ;  /* 0x0000000110027824 */ /* 0x100fe200078e0a03 */
[----:B------:R-:W-:Y:S01]  /*0330*/  BSSY.RECONVERGENT B1, `(.L_x_5) ;  /* 0x0000015000017945 */ /* 0x000fe20003800200 */
[----:B------:R-:W-:Y:S01]  /*0340*/  MOV R7, R11 ;  /* 0x0000000b00077202 */ /* 0x000fe20000000f00 */
[----:B------:R-:W-:Y:S02]  /*0350*/  IMAD.MOV.U32 R9, RZ, RZ, R3 ;  /* 0x000000ffff097224 */ /* 0x000fe400078e0003 */
[----:B------:R-:W-:-:S13]  /*0360*/  LOP3.LUT P0, R2, R2, 0x3, RZ, 0xc0, !PT ;  /* 0x0000000302027812 */ /* 0x000fda000780c0ff */
[----:B------:R-:W-:Y:S05]  /*0370*/  @!P0 BRA `(.L_x_6) ;  /* 0x0000000000408947 */ /* 0x000fea0003800000 */
[----:B------:R-:W0:Y:S01]  /*0380*/  LDC.64 R6, c[0x0][0x380] ;  /* 0x0000e000ff067b82 */ /* 0x000e220000000a00 */
[----:B------:R-:W-:Y:S01]  /*0390*/  BSSY.RECONVERGENT B2, `(.L_x_7) ;  /* 0x000000d000027945 */ /* 0x000fe20003800200 */
[----:B------:R-:W-:Y:S01]  /*03a0*/  IMAD.MOV R2, RZ, RZ, -R2 ;  /* 0x000000ffff027224 */ /* 0x000fe200078e0a02 */
[----:B------:R-:W-:Y:S01]  /*03b0*/  MOV R19, R11 ;  /* 0x0000000b00137202 */ /* 0x000fe20000000f00 */
[----:B------:R-:W-:-:S07]  /*03c0*/  IMAD.MOV.U32 R9, RZ, RZ, R3 ;  /* 0x000000ffff097224 */ /* 0x000fce00078e0003 */
.L_x_8:
[----:B01----:R-:W-:-:S06]  /*03d0*/  IMAD.WIDE R12, R9, 0x4, R6 ;  /* 0x00000004090c7825 */ /* 0x003fcc00078e0206 */
[----:B------:R-:W2:Y:S01]  /*03e0*/  LDG.E R13, desc[UR36][R12.64] ;  /* 0x000000240c0d7981 */ /* 0x000ea2000c1e1900 */
[C---:B------:R-:W-:Y:S01]  /*03f0*/  IMAD.WIDE.U32 R14, R19.reuse, 0x4, R4 ;  /* 0x00000004130e7825 */ /* 0x040fe200078e0004 */
[----:B------:R-:W-:-:S03]  /*0400*/  IADD3 R19, PT, PT, R19, 0x1, RZ ;  /* 0x0000000113137810 */ /* 0x000fc60007ffe0ff */
[----:B------:R-:W-:Y:S02]  /*0410*/  VIADD R2, R2, 0x1 ;  /* 0x0000000102027836 */ /* 0x000fe40000000000 */
[----:B------:R-:W-:-:S03]  /*0420*/  VIADD R9, R9, 0x1 ;  /* 0x0000000109097836 */ /* 0x000fc60000000000 */
[----:B------:R-:W-:Y:S01]  /*0430*/  ISETP.NE.AND P0, PT, R2, RZ, PT ;  /* 0x000000ff0200720c */ /* 0x000fe20003f05270 */
[----:B--2---:R1:W-:-:S12]  /*0440*/  ST.E desc[UR36][R14.64], R13 ;  /* 0x0000000d0e007985 */ /* 0x0043d8000c101924 */
[----:B------:R-:W-:Y:S05]  /*0450*/  @P0 BRA `(.L_x_8) ;  /* 0xfffffffc00dc0947 */ /* 0x000fea000383ffff */
[----:B------:R-:W-:Y:S05]  /*0460*/  BSYNC.RECONVERGENT B2 ;  /* 0x0000000000027941 */ /* 0x000fea0003800200 */
.L_x_7:
[----:B------:R-:W-:-:S07]  /*0470*/  IMAD.MOV.U32 R7, RZ, RZ, R19 ;  /* 0x000000ffff077224 */ /* 0x000fce00078e0013 */
.L_x_6:
[----:B------:R-:W-:Y:S05]  /*0480*/  BSYNC.RECONVERGENT B1 ;  /* 0x0000000000017941 */ /* 0x000fea0003800200 */
.L_x_5:
[----:B------:R-:W-:-:S04]  /*0490*/  IADD3 R2, PT, PT, -R16, R3, RZ ;  /* 0x0000000310027210 */ /* 0x000fc80007ffe1ff */
[----:B------:R-:W-:-:S13]  /*04a0*/  ISETP.GT.U32.AND P0, PT, R2, -0x4, PT ;  /* 0xfffffffc0200780c */ /* 0x000fda0003f04070 */
[----:B------:R-:W-:Y:S05]  /*04b0*/  @P0 BRA `(.L_x_4) ;  /* 0x0000000000700947 */ /* 0x000fea0003800000 */
[----:B-1----:R-:W0:Y:S01]  /*04c0*/  LDC.64 R14, c[0x0][0x380] ;  /* 0x0000e000ff0e7b82 */ /* 0x002e220000000a00 */
[----:B------:R-:W-:Y:S01]  /*04d0*/  IADD3 R6, PT, PT, -R16, R7, R3 ;  /* 0x0000000710067210 */ /* 0x000fe20007ffe103 */
[----:B------:R-:W-:Y:S01]  /*04e0*/  VIADD R13, R7, 0x1 ;  /* 0x00000001070d7836 */ /* 0x000fe20000000000 */
[----:B------:R-:W-:-:S03]  /*04f0*/  IADD3 R7, PT, PT, -R3, R11, R16 ;  /* 0x0000000b03077210 */ /* 0x000fc60007ffe110 */
[----:B------:R-:W-:Y:S01]  /*0500*/  IMAD.IADD R6, R6, 0x1, -R11 ;  /* 0x0000000106067824 */ /* 0x000fe200078e0a0b */
[----:B0-----:R-:W-:-:S04]  /*0510*/  IADD3 R2, P0, PT, R14, 0x8, RZ ;  /* 0x000000080e027810 */ /* 0x001fc80007f1e0ff */
[----:B------:R-:W-:-:S09]  /*0520*/  IADD3.X R3, PT, PT, RZ, R15, RZ, P0, !PT ;  /* 0x0000000fff037210 */ /* 0x000fd200007fe4ff */
.L_x_9:
[----:B------:R-:W-:-:S05]  /*0530*/  IMAD.WIDE R10, R9, 0x4, R2 ;  /* 0x00000004090a7825 */ /* 0x000fca00078e0202 */
[----:B0-----:R-:W2:Y:S01]  /*0540*/  LDG.E R19, desc[UR36][R10.64+-0x8] ;  /* 0xfffff8240a137981 */ /* 0x001ea2000c1e1900 */
[----:B------:R-:W-:-:S04]  /*0550*/  VIADD R15, R13, 0xffffffff ;  /* 0xffffffff0d0f7836 */ /* 0x000fc80000000000 */
[----:B------:R-:W-:-:S05]  /*0560*/  IMAD.WIDE.U32 R14, R15, 0x4, R4 ;  /* 0x000000040f0e7825 */ /* 0x000fca00078e0004 */
[----:B--2---:R0:W-:Y:S04]  /*0570*/  ST.E desc[UR36][R14.64], R19 ;  /* 0x000000130e007985 */ /* 0x0041e8000c101924 */
[----:B------:R-:W2:Y:S01]  /*0580*/  LDG.E R27, desc[UR36][R10.64+-0x4] ;  /* 0xfffffc240a1b7981 */ /* 0x000ea2000c1e1900 */
[----:B------:R-:W-:-:S04]  /*0590*/  IMAD.WIDE.U32 R20, R13, 0x4, R4 ;  /* 0x000000040d147825 */ /* 0x000fc800078e0004 */
[----:B------:R-:W-:Y:S01]  /*05a0*/  VIADD R23, R13, 0x1 ;  /* 0x000000010d177836 */ /* 0x000fe20000000000 */
[----:B--2---:R0:W-:Y:S04]  /*05b0*/  ST.E desc[UR36][R20.64], R27 ;  /* 0x0000001b14007985 */ /* 0x0041e8000c101924 */
[----:B------:R-:W2:Y:S01]  /*05c0*/  LDG.E R29, desc[UR36][R10.64] ;  /* 0x000000240a1d7981 */ /* 0x000ea2000c1e1900 */
[----:B------:R-:W-:Y:S01]  /*05d0*/  IMAD.WIDE.U32 R22, R23, 0x4, R4 ;  /* 0x0000000417167825 */ /* 0x000fe200078e0004 */
[----:B------:R-:W-:-:S04]  /*05e0*/  IADD3 R25, PT, PT, R13, 0x2, RZ ;  /* 0x000000020d197810 */ /* 0x000fc80007ffe0ff */
[----:B--2---:R0:W-:Y:S04]  /*05f0*/  ST.E desc[UR36][R22.64], R29 ;  /* 0x0000001d16007985 */ /* 0x0041e8000c101924 */
[----:B------:R-:W2:Y:S01]  /*0600*/  LDG.E R8, desc[UR36][R10.64+0x4] ;  /* 0x000004240a087981 */ /* 0x000ea2000c1e1900 */
[----:B------:R-:W-:Y:S01]  /*0610*/  IMAD.WIDE.U32 R24, R25, 0x4, R4 ;  /* 0x0000000419187825 */ /* 0x000fe200078e0004 */
[----:B------:R-:W-:-:S03]  /*0620*/  IADD3 R9, PT, PT, R9, 0x4, RZ ;  /* 0x0000000409097810 */ /* 0x000fc60007ffe0ff */
[----:B------:R-:W-:Y:S02]  /*0630*/  VIADD R6, R6, 0x4 ;  /* 0x0000000406067836 */ /* 0x000fe40000000000 */
[----:B------:R-:W-:-:S03]  /*0640*/  VIADD R13, R13, 0x4 ;  /* 0x000000040d0d7836 */ /* 0x000fc60000000000 */
[----:B------:R-:W-:Y:S01]  /*0650*/  ISETP.NE.AND P0, PT, R6, RZ, PT ;  /* 0x000000ff0600720c */ /* 0x000fe20003f05270 */
[----:B--2---:R0:W-:-:S12]  /*0660*/  ST.E desc[UR36][R24.64], R8 ;  /* 0x0000000818007985 */ /* 0x0041d8000c101924 */
[----:B------:R-:W-:Y:S05]  /*0670*/  @P0 BRA `(.L_x_9) ;  /* 0xfffffffc00ac0947 */ /* 0x000fea000383ffff */
.L_x_4:
[----:B------:R-:W-:Y:S05]  /*0680*/  BSYNC.RECONVERGENT B0 ;  /* 0x0000000000007941 */ /* 0x000fea0003800200 */
.L_x_3:
[----:B------:R-:W-:Y:S01]  /*0690*/  ISETP.GE.AND P0, PT, R0, R17, PT ;  /* 0x000000110000720c */ /* 0x000fe20003f06270 */
[----:B------:R-:W-:Y:S01]  /*06a0*/  BSSY.RECONVERGENT B0, `(.L_x_10) ;  /* 0x0000039000007945 */ /* 0x000fe20003800200 */
[----:B------:R-:W-:-:S11]  /*06b0*/  IMAD.MOV.U32 R3, RZ, RZ, R7 ;  /* 0x000000ffff037224 */ /* 0x000fd600078e0007 */
[----:B------:R-:W-:Y:S05]  /*06c0*/  @P0 BRA `(.L_x_11) ;  /* 0x0000000000d80947 */ /* 0x000fea0003800000 */
[----:B------:R-:W-:Y:S01]  /*06d0*/  IMAD.IADD R2, R17, 0x1, -R0 ;  /* 0x0000000111027824 */ /* 0x000fe200078e0a00 */
[----:B------:R-:W-:Y:S01]  /*06e0*/  BSSY.RECONVERGENT B1, `(.L_x_12) ;  /* 0x0000015000017945 */ /* 0x000fe20003800200 */
[----:B------:R-:W-:-:S03]  /*06f0*/  MOV R3, R7 ;  /* 0x0000000700037202 */ /* 0x000fc60000000f00 */
[----:B------:R-:W-:Y:S01]  /*0700*/  LOP3.LUT P0, R6, R2, 0x3, RZ, 0xc0, !PT ;  /* 0x0000000302067812 */ /* 0x000fe2000780c0ff */
[----:B------:R-:W-:-:S12]  /*0710*/  IMAD.MOV.U32 R2, RZ, RZ, R0 ;  /* 0x000000ffff027224 */ /* 0x000fd800078e0000 */
[----:B------:R-:W-:Y:S05]  /*0720*/  @!P0 BRA `(.L_x_13) ;  /* 0x0000000000408947 */ /* 0x000fea0003800000 */
[----:B-1----:R-:W1:Y:S01]  /*0730*/  LDC.64 R12, c[0x0][0x380] ;  /* 0x0000e000ff0c7b82 */ /* 0x002e620000000a00 */
[----:B------:R-:W-:Y:S01]  /*0740*/  BSSY.RECONVERGENT B2, `(.L_x_14) ;  /* 0x000000d000027945 */ /* 0x000fe20003800200 */
[----:B------:R-:W-:Y:S01]  /*0750*/  IADD3 R3, PT, PT, -R6, RZ, RZ ;  /* 0x000000ff06037210 */ /* 0x000fe20007ffe1ff */
[----:B0-----:R-:W-:Y:S01]  /*0760*/  IMAD.MOV.U32 R15, RZ, RZ, R7 ;  /* 0x000000ffff0f7224 */ /* 0x001fe200078e0007 */
[----:B------:R-:W-:-:S07]  /*0770*/  MOV R2, R0 ;  /* 0x0000000000027202 */ /* 0x000fce0000000f00 */
.L_x_15:
        /* <DEDUP_REMOVED lines=10> */
.L_x_14:
[----:B------:R-:W-:-:S07]  /*0820*/  MOV R3, R15 ;  /* 0x0000000f00037202 */ /* 0x000fce0000000f00 */
.L_x_13:
[----:B------:R-:W-:Y:S05]  /*0830*/  BSYNC.RECONVERGENT B1 ;  /* 0x0000000000017941 */ /* 0x000fea0003800200 */
.L_x_12:
[----:B------:R-:W-:-:S05]  /*0840*/  IMAD.IADD R6, R0, 0x1, -R17 ;  /* 0x0000000100067824 */ /* 0x000fca00078e0a11 */
[----:B------:R-:W-:-:S13]  /*0850*/  ISETP.GT.U32.AND P0, PT, R6, -0x4, PT ;  /* 0xfffffffc0600780c */ /* 0x000fda0003f04070 */
[----:B------:R-:W-:Y:S05]  /*0860*/  @P0 BRA `(.L_x_11) ;  /* 0x0000000000700947 */ /* 0x000fea0003800000 */
[----:B0-----:R-:W0:Y:S01]  /*0870*/  LDC.64 R8, c[0x0][0x380] ;  /* 0x0000e000ff087b82 */ /* 0x001e220000000a00 */
[----:B------:R-:W-:Y:S02]  /*0880*/  IADD3 R11, PT, PT, R3, 0x1, RZ ;  /* 0x00000001030b7810 */ /* 0x000fe40007ffe0ff */
[----:B0-----:R-:W-:Y:S02]  /*0890*/  IADD3 R6, P0, PT, R8, 0x8, RZ ;  /* 0x0000000808067810 */ /* 0x001fe40007f1e0ff */
[----:B------:R-:W-:Y:S02]  /*08a0*/  IADD3 R8, PT, PT, -R7, R3, R0 ;  /* 0x0000000307087210 */ /* 0x000fe40007ffe100 */
[--C-:B------:R-:W-:Y:S02]  /*08b0*/  IADD3 R3, PT, PT, -R0, R7, R17.reuse ;  /* 0x0000000700037210 */ /* 0x100fe40007ffe111 */
[----:B------:R-:W-:Y:S01]  /*08c0*/  IADD3.X R7, PT, PT, RZ, R9, RZ, P0, !PT ;  /* 0x00000009ff077210 */ /* 0x000fe200007fe4ff */
[----:B------:R-:W-:-:S07]  /*08d0*/  IMAD.IADD R0, R8, 0x1, -R17 ;  /* 0x0000000108007824 */ /* 0x000fce00078e0a11 */
.L_x_16:
[----:B------:R-:W-:-:S05]  /*08e0*/  IMAD.WIDE R8, R2, 0x4, R6 ;  /* 0x0000000402087825 */ /* 0x000fca00078e0206 */
[----:B--2---:R-:W2:Y:S01]  /*08f0*/  LDG.E R19, desc[UR36][R8.64+-0x8] ;  /* 0xfffff82408137981 */ /* 0x004ea2000c1e1900 */
[----:B-1----:R-:W-:-:S04]  /*0900*/  VIADD R13, R11, 0xffffffff ;  /* 0xffffffff0b0d7836 */ /* 0x002fc80000000000 */
[----:B------:R-:W-:-:S05]  /*0910*/  IMAD.WIDE.U32 R12, R13, 0x4, R4 ;  /* 0x000000040d0c7825 */ /* 0x000fca00078e0004 */
[----:B--2---:R2:W-:Y:S04]  /*0920*/  ST.E desc[UR36][R12.64], R19 ;  /* 0x000000130c007985 */ /* 0x0045e8000c101924 */
[----:B------:R-:W3:Y:S01]  /*0930*/  LDG.E R23, desc[UR36][R8.64+-0x4] ;  /* 0xfffffc2408177981 */ /* 0x000ee2000c1e1900 */
[C---:B------:R-:W-:Y:S01]  /*0940*/  IMAD.WIDE.U32 R14, R11.reuse, 0x4, R4 ;  /* 0x000000040b0e7825 */ /* 0x040fe200078e0004 */
[----:B------:R-:W-:-:S04]  /*0950*/  IADD3 R17, PT, PT, R11, 0x1, RZ ;  /* 0x000000010b117810 */ /* 0x000fc80007ffe0ff */
[----:B---3--:R2:W-:Y:S04]  /*0960*/  ST.E desc[UR36][R14.64], R23 ;  /* 0x000000170e007985 */ /* 0x0085e8000c101924 */
[----:B------:R-:W3:Y:S01]  /*0970*/  LDG.E R25, desc[UR36][R8.64] ;  /* 0x0000002408197981 */ /* 0x000ee2000c1e1900 */
[----:B------:R-:W-:-:S04]  /*0980*/  IMAD.WIDE.U32 R16, R17, 0x4, R4 ;  /* 0x0000000411107825 */ /* 0x000fc800078e0004 */
[----:B------:R-:W-:Y:S01]  /*0990*/  VIADD R21, R11, 0x2 ;  /* 0x000000020b157836 */ /* 0x000fe20000000000 */
[----:B---3--:R2:W-:Y:S04]  /*09a0*/  ST.E desc[UR36][R16.64], R25 ;  /* 0x0000001910007985 */ /* 0x0085e8000c101924 */
[----:B------:R-:W3:Y:S01]  /*09b0*/  LDG.E R27, desc[UR36][R8.64+0x4] ;  /* 0x00000424081b7981 */ /* 0x000ee2000c1e1900 */
[----:B------:R-:W-:Y:S01]  /*09c0*/  IMAD.WIDE.U32 R20, R21, 0x4, R4 ;  /* 0x0000000415147825 */ /* 0x000fe200078e0004 */
[----:B------:R-:W-:Y:S02]  /*09d0*/  IADD3 R0, PT, PT, R0, 0x4, RZ ;  /* 0x0000000400007810 */ /* 0x000fe40007ffe0ff */
[----:B------:R-:W-:Y:S01]  /*09e0*/  IADD3 R2, PT, PT, R2, 0x4, RZ ;  /* 0x0000000402027810 */ /* 0x000fe20007ffe0ff */
[----:B------:R-:W-:Y:S01]  /*09f0*/  VIADD R11, R11, 0x4 ;  /* 0x000000040b0b7836 */ /* 0x000fe20000000000 */
[----:B------:R-:W-:Y:S01]  /*0a00*/  ISETP.NE.AND P0, PT, R0, RZ, PT ;  /* 0x000000ff0000720c */ /* 0x000fe20003f05270 */
[----:B---3--:R2:W-:-:S12]  /*0a10*/  ST.E desc[UR36][R20.64], R27 ;  /* 0x0000001b14007985 */ /* 0x0085d8000c101924 */
[----:B------:R-:W-:Y:S05]  /*0a20*/  @P0 BRA `(.L_x_16) ;  /* 0xfffffffc00ac0947 */ /* 0x000fea000383ffff */
.L_x_11:
[----:B------:R-:W-:Y:S05]  /*0a30*/  BSYNC.RECONVERGENT B0 ;  /* 0x0000000000007941 */ /* 0x000fea0003800200 */
.L_x_10:
[----:B------:R-:W-:Y:S01]  /*0a40*/  ISETP.NE.AND P0, PT, R3, RZ, PT ;  /* 0x000000ff0300720c */ /* 0x000fe20003f05270 */
[----:B------:R-:W-:-:S12]  /*0a50*/  BSSY.RECONVERGENT B0, `(.L_x_17) ;  /* 0x0000033000007945 */ /* 0x000fd80003800200 */
[----:B------:R-:W-:Y:S05]  /*0a60*/  @!P0 BRA `(.L_x_18) ;  /* 0x0000000000c48947 */ /* 0x000fea0003800000 */
[C---:B------:R-:W-:Y:S01]  /*0a70*/  ISETP.GE.U32.AND P1, PT, R3.reuse, 0x4, PT ;  /* 0x000000040300780c */ /* 0x040fe20003f26070 */
[----:B------:R-:W-:Y:S01]  /*0a80*/  BSSY.RECONVERGENT B1, `(.L_x_19) ;  /* 0x000001e000017945 */ /* 0x000fe20003800200 */
[----:B--2---:R-:W-:Y:S01]  /*0a90*/  LOP3.LUT R12, R3, 0x3, RZ, 0xc0, !PT ;  /* 0x00000003030c7812 */ /* 0x004fe200078ec0ff */
[----:B0-----:R-:W-:-:S03]  /*0aa0*/  IMAD.MOV.U32 R11, RZ, RZ, RZ ;  /* 0x000000ffff0b7224 */ /* 0x001fc600078e00ff */
[----:B------:R-:W-:-:S07]  /*0ab0*/  ISETP.NE.AND P0, PT, R12, RZ, PT ;  /* 0x000000ff0c00720c */ /* 0x000fce0003f05270 */
[----:B------:R-:W-:Y:S06]  /*0ac0*/  @!P1 BRA `(.L_x_20) ;  /* 0x0000000000649947 */ /* 0x000fec0003800000 */
[----:B------:R-:W0:Y:S01]  /*0ad0*/  LDC.64 R6, c[0x0][0x380] ;  /* 0x0000e000ff067b82 */ /* 0x000e220000000a00 */
[----:B------:R-:W-:Y:S01]  /*0ae0*/  LOP3.LUT R11, R3, 0xfffffffc, RZ, 0xc0, !PT ;  /* 0xfffffffc030b7812 */ /* 0x000fe200078ec0ff */
[----:B-1----:R-:W-:Y:S01]  /*0af0*/  IMAD.MOV.U32 R13, RZ, RZ, R18 ;  /* 0x000000ffff0d7224 */ /* 0x002fe200078e0012 */
[----:B------:R-:W-:-:S03]  /*0b00*/  IADD3 R10, P1, PT, R4, 0x8, RZ ;  /* 0x00000008040a7810 */ /* 0x000fc60007f3e0ff */
[----:B------:R-:W-:Y:S01]  /*0b10*/  IMAD.MOV R0, RZ, RZ, -R11 ;  /* 0x000000ffff007224 */ /* 0x000fe200078e0a0b */
[----:B------:R-:W-:Y:S02]  /*0b20*/  IADD3.X R23, PT, PT, RZ, R5, RZ, P1, !PT ;  /* 0x00000005ff177210 */ /* 0x000fe40000ffe4ff */
[----:B0-----:R-:W-:-:S04]  /*0b30*/  IADD3 R2, P2, PT, R6, 0x8, RZ ;  /* 0x0000000806027810 */ /* 0x001fc80007f5e0ff */
[----:B------:R-:W-:-:S09]  /*0b40*/  IADD3.X R3, PT, PT, RZ, R7, RZ, P2, !PT ;  /* 0x00000007ff037210 */ /* 0x000fd200017fe4ff */
.L_x_21:
[----:B------:R-:W-:Y:S01]  /*0b50*/  MOV R8, R10 ;  /* 0x0000000a00087202 */ /* 0x000fe20000000f00 */
[----:B------:R-:W-:-:S05]  /*0b60*/  IMAD.MOV.U32 R9, RZ, RZ, R23 ;  /* 0x000000ffff097224 */ /* 0x000fca00078e0017 */
[----:B0-----:R-:W2:Y:S01]  /*0b70*/  LD.E R15, desc[UR36][R8.64+-0x8] ;  /* 0xfffff824080f7980 */ /* 0x001ea2000c101900 */
[----:B------:R-:W-:-:S05]  /*0b80*/  IMAD.WIDE R6, R13, 0x4, R2 ;  /* 0x000000040d067825 */ /* 0x000fca00078e0202 */
[----:B--2---:R0:W-:Y:S04]  /*0b90*/  STG.E desc[UR36][R6.64+-0x8], R15 ;  /* 0xfffff80f06007986 */ /* 0x0041e8000c101924 */
[----:B------:R-:W2:Y:S04]  /*0ba0*/  LD.E R17, desc[UR36][R8.64+-0x4] ;  /* 0xfffffc2408117980 */ /* 0x000ea8000c101900 */
[----:B--2---:R0:W-:Y:S04]  /*0bb0*/  STG.E desc[UR36][R6.64+-0x4], R17 ;  /* 0xfffffc1106007986 */ /* 0x0041e8000c101924 */
[----:B------:R-:W2:Y:S04]  /*0bc0*/  LD.E R19, desc[UR36][R8.64] ;  /* 0x0000002408137980 */ /* 0x000ea8000c101900 */
[----:B--2---:R0:W-:Y:S04]  /*0bd0*/  STG.E desc[UR36][R6.64], R19 ;  /* 0x0000001306007986 */ /* 0x0041e8000c101924 */
[----:B------:R-:W2:Y:S01]  /*0be0*/  LD.E R21, desc[UR36][R8.64+0x4] ;  /* 0x0000042408157980 */ /* 0x000ea2000c101900 */
[----:B------:R-:W-:-:S02]  /*0bf0*/  IADD3 R0, PT, PT, R0, 0x4, RZ ;  /* 0x0000000400007810 */ /* 0x000fc40007ffe0ff */
[----:B------:R-:W-:Y:S02]  /*0c00*/  IADD3 R10, P2, PT, R8, 0x10, RZ ;  /* 0x00000010080a7810 */ /* 0x000fe40007f5e0ff */
[----:B------:R-:W-:Y:S02]  /*0c10*/  ISETP.NE.AND P1, PT, R0, RZ, PT ;  /* 0x000000ff0000720c */ /* 0x000fe40003f25270 */
[----:B------:R-:W-:Y:S01]  /*0c20*/  IADD3 R13, PT, PT, R13, 0x4, RZ ;  /* 0x000000040d0d7810 */ /* 0x000fe20007ffe0ff */
[----:B------:R-:W-:Y:S01]  /*0c30*/  IMAD.X R23, RZ, RZ, R9, P2 ;  /* 0x000000ffff177224 */ /* 0x000fe200010e0609 */
[----:B--2---:R0:W-:Y:S09]  /*0c40*/  STG.E desc[UR36][R6.64+0x4], R21 ;  /* 0x0000041506007986 */ /* 0x0041f2000c101924 */
[----:B------:R-:W-:Y:S05]  /*0c50*/  @P1 BRA `(.L_x_21) ;  /* 0xfffffffc00bc1947 */ /* 0x000fea000383ffff */
.L_x_20:
[----:B------:R-:W-:Y:S05]  /*0c60*/  BSYNC.RECONVERGENT B1 ;  /* 0x0000000000017941 */ /* 0x000fea0003800200 */
.L_x_19:
[----:B------:R-:W-:Y:S05]  /*0c70*/  @!P0 BRA `(.L_x_18) ;  /* 0x0000000000408947 */ /* 0x000fea0003800000 */
[----:B------:R-:W2:Y:S01]  /*0c80*/  LDC.64 R8, c[0x0][0x380] ;  /* 0x0000e000ff087b82 */ /* 0x000ea20000000a00 */
[----:B------:R-:W-:Y:S01]  /*0c90*/  IMAD.WIDE.U32 R2, R11, 0x4, R4 ;  /* 0x000000040b027825 */ /* 0x000fe200078e0004 */
[----:B------:R-:W-:-:S03]  /*0ca0*/  IADD3 R0, PT, PT, -R12, RZ, RZ ;  /* 0x000000ff0c007210 */ /* 0x000fc60007ffe1ff */
[----:B------:R-:W-:Y:S01]  /*0cb0*/  IMAD.IADD R11, R18, 0x1, R11 ;  /* 0x00000001120b7824 */ /* 0x000fe200078e020b */
[----:B0-----:R-:W-:Y:S01]  /*0cc0*/  MOV R6, R2 ;  /* 0x0000000200067202 */ /* 0x001fe20000000f00 */
[----:B-1----:R-:W-:-:S07]  /*0cd0*/  IMAD.MOV.U32 R13, RZ, RZ, R3 ;  /* 0x000000ffff0d7224 */ /* 0x002fce00078e0003 */
.L_x_22:
[----:B---3--:R-:W-:-:S06]  /*0ce0*/  IMAD.MOV.U32 R7, RZ, RZ, R13 ;  /* 0x000000ffff077224 */ /* 0x008fcc00078e000d */
[----:B------:R0:W3:Y:S01]  /*0cf0*/  LD.E R7, desc[UR36][R6.64] ;  /* 0x0000002406077980 */ /* 0x0000e2000c101900 */
[----:B--2---:R-:W-:Y:S01]  /*0d00*/  IMAD.WIDE R2, R11, 0x4, R8 ;  /* 0x000000040b027825 */ /* 0x004fe200078e0208 */
[----:B------:R-:W-:-:S03]  /*0d10*/  IADD3 R0, PT, PT, R0, 0x1, RZ ;  /* 0x0000000100007810 */ /* 0x000fc60007ffe0ff */
[----:B------:R-:W-:Y:S01]  /*0d20*/  VIADD R11, R11, 0x1 ;  /* 0x000000010b0b7836 */ /* 0x000fe20000000000 */
[----:B------:R-:W-:Y:S02]  /*0d30*/  ISETP.NE.AND P0, PT, R0, RZ, PT ;  /* 0x000000ff0000720c */ /* 0x000fe40003f05270 */
[----:B0-----:R-:W-:-:S04]  /*0d40*/  IADD3 R6, P1, PT, R6, 0x4, RZ ;  /* 0x0000000406067810 */ /* 0x001fc80007f3e0ff */
[----:B------:R-:W-:Y:S01]  /*0d50*/  IADD3.X R13, PT, PT, RZ, R13, RZ, P1, !PT ;  /* 0x0000000dff0d7210 */ /* 0x000fe20000ffe4ff */
[----:B---3--:R3:W-:Y:S06]  /*0d60*/  STG.E desc[UR36][R2.64], R7 ;  /* 0x0000000702007986 */ /* 0x0087ec000c101924 */
[----:B------:R-:W-:Y:S05]  /*0d70*/  @P0 BRA `(.L_x_22) ;  /* 0xfffffffc00d80947 */ /* 0x000fea000383ffff */
.L_x_18:
[----:B------:R-:W-:Y:S05]  /*0d80*/  BSYNC.RECONVERGENT B0 ;  /* 0x0000000000007941 */ /* 0x000fea0003800200 */
.L_x_17:
[----:B------:R-:W-:-:S04]  /*0d90*/  MOV R0, 0x8 ;  /* 0x0000000800007802 */ /* 0x000fc80000000f00 */
[----:B---3--:R3:W4:Y:S03]  /*0da0*/  LDC.64 R2, c[0x4][R0] ;  /* 0x0100000000027b82 */ /* 0x0087260000000a00 */
[----:B0-2---:R-:W-:-:S07]  /*0db0*/  LEPC R20, `(.L_x_23) ;  /* 0x000000001014794e */ /* 0x005fce0000000000 */
[----:B-1-34-:R-:W-:Y:S05]  /*0dc0*/  CALL.ABS.NOINC R2 ;  /* 0x0000000002007343 */ /* 0x01afea0003c00000 */
.L_x_23:
[----:B------:R-:W-:Y:S05]  /*0dd0*/  EXIT ;  /* 0x000000000000794d */ /* 0x000fea0003800000 */
.L_x_24:
[----:B------:R-:W-:-:S00]  /*0de0*/  BRA `(.L_x_24) ;  /* 0xfffffffc00fc7947 */ /* 0x000fc0000383ffff */
[----:B------:R-:W-:-:S00]  /*0df0*/  NOP ;  /* 0x0000000000007918 */ /* 0x000fc00000000000 */
        /* <DEDUP_REMOVED lines=8> */
.L_x_59:


//--------------------- .text._Z11sample_sortPii  --------------------------
	.section	.text._Z11sample_sortPii,"ax",@progbits
	.align	128
        .global         _Z11sample_sortPii
        .type           _Z11sample_sortPii,@function
        .size           _Z11sample_sortPii,(.L_x_60 - _Z11sample_sortPii)
        .other          _Z11sample_sortPii,@"STO_CUDA_ENTRY STV_DEFAULT"
_Z11sample_sortPii:
.text._Z11sample_sortPii:
[----:B------:R-:W-:Y:S01]  /*0000*/  LDC R1, c[0x0][0x37c] ;  /* 0x0000df00ff017b82 */ /* 0x000fe20000000800 */
[----:B------:R-:W0:Y:S01]  /*0010*/  S2R R5, SR_CTAID.X ;  /* 0x0000000000057919 */ /* 0x000e220000002500 */
[----:B------:R-:W0:Y:S01]  /*0020*/  LDCU UR4, c[0x0][0x360] ;  /* 0x00006c00ff0477ac */ /* 0x000e220008000800 */
[----:B------:R-:W0:Y:S01]  /*0030*/  S2R R4, SR_TID.X ;  /* 0x0000000000047919 */ /* 0x000e220000002100 */
[----:B------:R-:W1:Y:S01]  /*0040*/  LDCU UR5, c[0x0][0x388] ;  /* 0x00007100ff0577ac */ /* 0x000e620008000800 */
[----:B0-----:R-:W-:-:S05]  /*0050*/  IMAD R5, R5, UR4, R4 ;  /* 0x0000000405057c24 */ /* 0x001fca000f8e0204 */
[----:B-1----:R-:W-:-:S13]  /*0060*/  ISETP.GE.AND P0, PT, R5, UR5, PT ;  /* 0x0000000505007c0c */ /* 0x002fda000bf06270 */
[----:B------:R-:W-:Y:S05]  /*0070*/  @P0 EXIT ;  /* 0x000000000000094d */ /* 0x000fea0003800000 */
[----:B------:R-:W0:Y:S01]  /*0080*/  LDC.64 R2, c[0x0][0x380] ;  /* 0x0000e000ff027b82 */ /* 0x000e220000000a00 */
[----:B------:R-:W1:Y:S01]  /*0090*/  LDCU.64 UR6, c[0x0][0x358] ;  /* 0x00006b00ff0677ac */ /* 0x000e620008000a00 */
[----:B0-----:R-:W-:-:S05]  /*00a0*/  IMAD.WIDE R2, R5, 0x4, R2 ;  /* 0x0000000405027825 */ /* 0x001fca00078e0202 */
[----:B-1----:R-:W2:Y:S01]  /*00b0*/  LDG.E R5, desc[UR6][R2.64] ;  /* 0x0000000602057981 */ /* 0x002ea2000c1e1900 */
[----:B------:R-:W0:Y:S01]  /*00c0*/  S2UR UR5, SR_CgaCtaId ;  /* 0x00000000000579c3 */ /* 0x000e220000008800 */
[----:B------:R-:W-:Y:S01]  /*00d0*/  UMOV UR4, 0x400 ;  /* 0x0000040000047882 */ /* 0x000fe20000000000 */
[----:B------:R-:W-:Y:S01]  /*00e0*/  ISETP.GE.U32.AND P0, PT, R4, 0x7f, PT ;  /* 0x0000007f0400780c */ /* 0x000fe20003f06070 */
[----:B0-----:R-:W-:-:S06]  /*00f0*/  ULEA UR4, UR5, UR4, 0x18 ;  /* 0x0000000405047291 */ /* 0x001fcc000f8ec0ff */
[C---:B------:R-:W-:Y:S01]  /*0100*/  LEA R0, R4.reuse, UR4, 0x2 ;  /* 0x0000000404007c11 */ /* 0x040fe2000f8e10ff */
[----:B------:R-:W-:Y:S01]  /*0110*/  UMOV UR4, URZ ;  /* 0x000000ff00047c82 */ /* 0x000fe20008000000 */
[----:B------:R-:W-:-:S04]  /*0120*/  LOP3.LUT R4, R4, 0x1, RZ, 0xc0, !PT ;  /* 0x0000000104047812 */ /* 0x000fc800078ec0ff */
[C---:B------:R-:W-:Y:S02]  /*0130*/  ISETP.NE.U32.AND P1, PT, R4.reuse, 0x1, !P0 ;  /* 0x000000010400780c */ /* 0x040fe40004725070 */
[----:B------:R-:W-:Y:S01]  /*0140*/  ISETP.EQ.U32.AND P0, PT, R4, 0x1, !P0 ;  /* 0x000000010400780c */ /* 0x000fe20004702070 */
[----:B--2---:R0:W-:Y:S01]  /*0150*/  STS [R0], R5 ;  /* 0x0000000500007388 */ /* 0x0041e20000000800 */
[----:B------:R-:W-:Y:S11]  /*0160*/  BAR.SYNC.DEFER_BLOCKING 0x0 ;  /* 0x0000000000007b1d */ /* 0x000ff60000010000 */
.L_x_57:
[----:B------:R-:W-:Y:S04]  /*0170*/  BSSY.RECONVERGENT B0, `(.L_x_25) ;  /* 0x0000007000007945 */ /* 0x000fe80003800200 */
[----:B01234-:R-:W-:Y:S05]  /*0180*/  @!P1 BRA `(.L_x_26) ;  /* 0x0000000000149947 */ /* 0x01ffea0003800000 */
[----:B0-----:R-:W-:Y:S04]  /*0190*/  LDS R5, [R0] ;  /* 0x0000000000057984 */ /* 0x001fe80000000800 */
[----:B------:R-:W0:Y:S02]  /*01a0*/  LDS R4, [R0+0x4] ;  /* 0x0000040000047984 */ /* 0x000e240000000800 */
[----:B0-----:R-:W-:-:S13]  /*01b0*/  ISETP.GT.AND P2, PT, R5, R4, PT ;  /* 0x000000040500720c */ /* 0x001fda0003f44270 */
[----:B------:R1:W-:Y:S04]  /*01c0*/  @P2 STS [R0], R4 ;  /* 0x0000000400002388 */ /* 0x0003e80000000800 */
[----:B------:R1:W-:Y:S02]  /*01d0*/  @P2 STS [R0+0x4], R5 ;  /* 0x0000040500002388 */ /* 0x0003e40000000800 */
.L_x_26:
[----:B------:R-:W-:Y:S05]  /*01e0*/  BSYNC.RECONVERGENT B0 ;  /* 0x0000000000007941 */ /* 0x000fea0003800200 */
.L_x_25:
[----:B------:R-:W-:Y:S06]  /*01f0*/  BAR.SYNC.DEFER_BLOCKING 0x0 ;  /* 0x0000000000007b1d */ /* 0x000fec0000010000 */
[----:B------:R-:W-:Y:S04]  /*0200*/  BSSY.RECONVERGENT B0, `(.L_x_27) ;  /* 0x0000007000007945 */ /* 0x000fe80003800200 */
[----:B------:R-:W-:Y:S05]  /*0210*/  @!P0 BRA `(.L_x_28) ;  /* 0x0000000000148947 */ /* 0x000fea0003800000 */
[----:B01----:R-:W-:Y:S04]  /*0220*/  LDS R5, [R0] ;  /* 0x0000000000057984 */ /* 0x003fe80000000800 */
[----:B------:R-:W0:Y:S02]  /*0230*/  LDS R4, [R0+0x4] ;  /* 0x0000040000047984 */ /* 0x000e240000000800 */
[----:B0-----:R-:W-:-:S13]  /*0240*/  ISETP.GT.AND P2, PT, R5, R4, PT ;  /* 0x000000040500720c */ /* 0x001fda0003f44270 */
[----:B------:R2:W-:Y:S04]  /*0250*/  @P2 STS [R0], R4 ;  /* 0x0000000400002388 */ /* 0x0005e80000000800 */
[----:B------:R2:W-:Y:S02]  /*0260*/  @P2 STS [R0+0x4], R5 ;  /* 0x0000040500002388 */ /* 0x0005e40000000800 */
.L_x_28:
[----:B------:R-:W-:Y:S05]  /*0270*/  BSYNC.RECONVERGENT B0 ;  /* 0x0000000000007941 */ /* 0x000fea0003800200 */
.L_x_27:
[----:B------:R-:W-:Y:S06]  /*0280*/  BAR.SYNC.DEFER_BLOCKING 0x0 ;  /* 0x0000000000007b1d */ /* 0x000fec0000010000 */
[----:B------:R-:W-:Y:S04]  /*0290*/  BSSY.RECONVERGENT B0, `(.L_x_29) ;  /* 0x0000007000007945 */ /* 0x000fe80003800200 */
[----:B------:R-:W-:Y:S05]  /*02a0*/  @!P1 BRA `(.L_x_30) ;  /* 0x0000000000149947 */ /* 0x000fea0003800000 */
[----:B012---:R-:W-:Y:S04]  /*02b0*/  LDS R5, [R0] ;  /* 0x0000000000057984 */ /* 0x007fe80000000800 */
[----:B------:R-:W0:Y:S02]  /*02c0*/  LDS R4, [R0+0x4] ;  /* 0x0000040000047984 */ /* 0x000e240000000800 */
[----:B0-----:R-:W-:-:S13]  /*02d0*/  ISETP.GT.AND P2, PT, R5, R4, PT ;  /* 0x000000040500720c */ /* 0x001fda0003f44270 */
[----:B------:R3:W-:Y:S04]  /*02e0*/  @P2 STS [R0], R4 ;  /* 0x0000000400002388 */ /* 0x0007e80000000800 */
[----:B------:R3:W-:Y:S02]  /*02f0*/  @P2 STS [R0+0x4], R5 ;  /* 0x0000040500002388 */ /* 0x0007e40000000800 */
.L_x_30:
[----:B------:R-:W-:Y:S05]  /*0300*/  BSYNC.RECONVERGENT B0 ;  /* 0x0000000000007941 */ /* 0x000fea0003800200 */
.L_x_29:
[----:B------:R-:W-:Y:S06]  /*0310*/  BAR.SYNC.DEFER_BLOCKING 0x0 ;  /* 0x0000000000007b1d */ /* 0x000fec0000010000 */
[----:B------:R-:W-:Y:S04]  /*0320*/  BSSY.RECONVERGENT B0, `(.L_x_31) ;  /* 0x0000007000007945 */ /* 0x000fe80003800200 */
[----:B------:R-:W-:Y:S05]  /*0330*/  @!P0 BRA `(.L_x_32) ;  /* 0x0000000000148947 */ /* 0x000fea0003800000 */
[----:B0123--:R-:W-:Y:S04]  /*0340*/  LDS R5, [R0] ;  /* 0x0000000000057984 */ /* 0x00ffe80000000800 */
[----:B------:R-:W0:Y:S02]  /*0350*/  LDS R4, [R0+0x4] ;  /* 0x0000040000047984 */ /* 0x000e240000000800 */
[----:B0-----:R-:W-:-:S13]  /*0360*/  ISETP.GT.AND P2, PT, R5, R4, PT ;  /* 0x000000040500720c */ /* 0x001fda0003f44270 */
[----:B------:R4:W-:Y:S04]  /*0370*/  @P2 STS [R0], R4 ;  /* 0x0000000400002388 */ /* 0x0009e80000000800 */
[----:B------:R4:W-:Y:S02]  /*0380*/  @P2 STS [R0+0x4], R5 ;  /* 0x0000040500002388 */ /* 0x0009e40000000800 */
.L_x_32:
[----:B------:R-:W-:Y:S05]  /*0390*/  BSYNC.RECONVERGENT B0 ;  /* 0x0000000000007941 */ /* 0x000fea0003800200 */
.L_x_31:
[----:B------:R-:W-:Y:S06]  /*03a0*/  BAR.SYNC.DEFER_BLOCKING 0x0 ;  /* 0x0000000000007b1d */ /* 0x000fec0000010000 */
[----:B------:R-:W-:Y:S04]  /*03b0*/  BSSY.RECONVERGENT B0, `(.L_x_33) ;  /* 0x0000007000007945 */ /* 0x000fe80003800200 */
[----:B------:R-:W-:Y:S05]  /*03c0*/  @!P1 BRA `(.L_x_34) ;  /* 0x0000000000149947 */ /* 0x000fea0003800000 */
[----:B01234-:R-:W-:Y:S04]  /*03d0*/  LDS R5, [R0] ;  /* 0x0000000000057984 */ /* 0x01ffe80000000800 */
[----:B------:R-:W0:Y:S02]  /*03e0*/  LDS R4, [R0+0x4] ;  /* 0x0000040000047984 */ /* 0x000e240000000800 */
[----:B0-----:R-:W-:-:S13]  /*03f0*/  ISETP.GT.AND P2, PT, R5, R4, PT ;  /* 0x000000040500720c */ /* 0x001fda0003f44270 */
[----:B------:R0:W-:Y:S04]  /*0400*/  @P2 STS [R0], R4 ;  /* 0x0000000400002388 */ /* 0x0001e80000000800 */
[----:B------:R0:W-:Y:S02]  /*0410*/  @P2 STS [R0+0x4], R5 ;  /* 0x0000040500002388 */ /* 0x0001e40000000800 */
.L_x_34:
[----:B------:R-:W-:Y:S05]  /*0420*/  BSYNC.RECONVERGENT B0 ;  /* 0x0000000000007941 */ /* 0x000fea0003800200 */
.L_x_33:
        /* <DEDUP_REMOVED lines=8> */
.L_x_36:
[----:B------:R-:W-:Y:S05]  /*04b0*/  BSYNC.RECONVERGENT B0 ;  /* 0x0000000000007941 */ /* 0x000fea0003800200 */
.L_x_35:
        /* <DEDUP_REMOVED lines=8> */
.L_x_38:
[----:B------:R-:W-:Y:S05]  /*0540*/  BSYNC.RECONVERGENT B0 ;  /* 0x0000000000007941 */ /* 0x000fea0003800200 */
.L_x_37:
        /* <DEDUP_REMOVED lines=8> */
.L_x_40:
[----:B------:R-:W-:Y:S05]  /*05d0*/  BSYNC.RECONVERGENT B0 ;  /* 0x0000000000007941 */ /* 0x000fea0003800200 */
.L_x_39:
        /* <DEDUP_REMOVED lines=8> */
.L_x_42:
[----:B------:R-:W-:Y:S05]  /*0660*/  BSYNC.RECONVERGENT B0 ;  /* 0x0000000000007941 */ /* 0x000fea0003800200 */
.L_x_41:
        /* <DEDUP_REMOVED lines=8> */
.L_x_44:
[----:B------:R-:W-:Y:S05]  /*06f0*/  BSYNC.RECONVERGENT B0 ;  /* 0x0000000000007941 */ /* 0x000fea0003800200 */
.L_x_43:
        /* <DEDUP_REMOVED lines=8> */
.L_x_46:
[----:B------:R-:W-:Y:S05]  /*0780*/  BSYNC.RECONVERGENT B0 ;  /* 0x0000000000007941 */ /* 0x000fea0003800200 */
.L_x_45:
        /* <DEDUP_REMOVED lines=8> */
.L_x_48:
[----:B------:R-:W-:Y:S05]  /*0810*/  BSYNC.RECONVERGENT B0 ;  /* 0x0000000000007941 */ /* 0x000fea0003800200 */
.L_x_47:
        /* <DEDUP_REMOVED lines=8> */
.L_x_50:
[----:B------:R-:W-:Y:S05]  /*08a0*/  BSYNC.RECONVERGENT B0 ;  /* 0x0000000000007941 */ /* 0x000fea0003800200 */
.L_x_49:
        /* <DEDUP_REMOVED lines=8> */
.L_x_52:
[----:B------:R-:W-:Y:S05]  /*0930*/  BSYNC.RECONVERGENT B0 ;  /* 0x0000000000007941 */ /* 0x000fea0003800200 */
.L_x_51:
        /* <DEDUP_REMOVED lines=8> */
.L_x_54:
[----:B------:R-:W-:Y:S05]  /*09c0*/  BSYNC.RECONVERGENT B0 ;  /* 0x0000000000007941 */ /* 0x000fea0003800200 */
.L_x_53:
[----:B------:R-:W-:Y:S01]  /*09d0*/  UIADD3 UR4, UPT, UPT, UR4, 0x8, URZ ;  /* 0x0000000804047890 */ /* 0x000fe2000fffe0ff */
[----:B------:R-:W-:Y:S03]  /*09e0*/  BAR.SYNC.DEFER_BLOCKING 0x0 ;  /* 0x0000000000007b1d */ /* 0x000fe60000010000 */
[----:B------:R-:W-:-:S03]  /*09f0*/  UISETP.NE.AND UP0, UPT, UR4, 0x40, UPT ;  /* 0x000000400400788c */ /* 0x000fc6000bf05270 */
[----:B------:R-:W-:Y:S04]  /*0a00*/  BSSY.RECONVERGENT B0, `(.L_x_55) ;  /* 0x0000007000007945 */ /* 0x000fe80003800200 */
[----:B------:R-:W-:Y:S05]  /*0a10*/  @!P0 BRA `(.L_x_56) ;  /* 0x0000000000148947 */ /* 0x000fea0003800000 */
[----:B01234-:R-:W-:Y:S04]  /*0a20*/  LDS R5, [R0] ;  /* 0x0000000000057984 */ /* 0x01ffe80000000800 */
[----:B------:R-:W0:Y:S02]  /*0a30*/  LDS R4, [R0+0x4] ;  /* 0x0000040000047984 */ /* 0x000e240000000800 */
[----:B0-----:R-:W-:-:S13]  /*0a40*/  ISETP.GT.AND P2, PT, R5, R4, PT ;  /* 0x000000040500720c */ /* 0x001fda0003f44270 */
[----:B------:R0:W-:Y:S04]  /*0a50*/  @P2 STS [R0], R4 ;  /* 0x0000000400002388 */ /* 0x0001e80000000800 */
[----:B------:R0:W-:Y:S02]  /*0a60*/  @P2 STS [R0+0x4], R5 ;  /* 0x0000040500002388 */ /* 0x0001e40000000800 */
.L_x_56:
[----:B------:R-:W-:Y:S05]  /*0a70*/  BSYNC.RECONVERGENT B0 ;  /* 0x0000000000007941 */ /* 0x000fea0003800200 */
.L_x_55:
[----:B------:R-:W-:Y:S06]  /*0a80*/  BAR.SYNC.DEFER_BLOCKING 0x0 ;  /* 0x0000000000007b1d */ /* 0x000fec0000010000 */
[----:B------:R-:W-:Y:S05]  /*0a90*/  BRA.U UP0, `(.L_x_57) ;  /* 0xfffffff500b47547 */ /* 0x000fea000b83ffff */
[----:B01234-:R-:W0:Y:S04]  /*0aa0*/  LDS R5, [R0] ;  /* 0x0000000000057984 */ /* 0x01fe280000000800 */
[----:B0-----:R-:W-:Y:S01]  /*0ab0*/  STG.E desc[UR6][R2.64], R5 ;  /* 0x0000000502007986 */ /* 0x001fe2000c101906 */
[----:B------:R-:W-:Y:S05]  /*0ac0*/  EXIT ;  /* 0x000000000000794d */ /* 0x000fea0003800000 */
.L_x_58:
        /* <DEDUP_REMOVED lines=11> */
.L_x_60:


//--------------------- .nv.shared.reserved.0     --------------------------
	.section	.nv.shared.reserved.0,"aw",@nobits
	.weak		__nv_reservedSMEM_offset_0_alias
	.size		__nv_reservedSMEM_offset_0_alias, 0, 64
	.other		__nv_reservedSMEM_offset_0_alias,@"STO_CUDA_RESERVED_SHARED STV_DEFAULT"
__nv_reservedSMEM_offset_0_alias:
	.zero		0
	.zero		64


//--------------------- .nv.shared._Z11sample_sortPii --------------------------
	.section	.nv.shared._Z11sample_sortPii,"aw",@nobits
	.sectionflags	@""
	.align	4
.nv.shared._Z11sample_sortPii:
	.zero		1536


//--------------------- .nv.constant0._Z12merge_chunksPiii --------------------------
	.section	.nv.constant0._Z12merge_chunksPiii,"a",@progbits
	.sectionflags	@""
	.align	4
.nv.constant0._Z12merge_chunksPiii:
	.zero		912


//--------------------- .nv.constant0._Z11sample_sortPii --------------------------
	.section	.nv.constant0._Z11sample_sortPii,"a",@progbits
	.sectionflags	@""
	.align	4
.nv.constant0._Z11sample_sortPii:
	.zero		908


//--------------------- SYMBOLS --------------------------

	.type		.nv.reservedSmem.offset0,@object
	.size		.nv.reservedSmem.offset0,0x4
	.type		.nv.reservedSmem.cap,@object
	.size		.nv.reservedSmem.cap,0x4
	.type		malloc,@function
	.type		free,@function
